	.headerflags	@"EF_CUDA_TEXMODE_UNIFIED EF_CUDA_64BIT_ADDRESS EF_CUDA_ACCELERATORS EF_CUDA_SM90 EF_CUDA_VIRTUAL_SM(EF_CUDA_SM90)"
	.elftype	@"ET_EXEC"


//--------------------- .nv.info                  --------------------------
	.section	.nv.info,"",@"SHT_CUDA_INFO"
	.align	4


	//----- nvinfo : EIATTR_REGCOUNT
	.align		4
        /*0000*/ 	.byte	0x04, 0x2f
        /*0002*/ 	.short	(.L_1 - .L_0)
	.align		4
.L_0:
        /*0004*/ 	.word	index@(triton_poi_fused_convolution_hardtanh_hardtanh_backward_0)
        /*0008*/ 	.word	0x0000000e


	//----- nvinfo : EIATTR_MIN_STACK_SIZE
	.align		4
.L_1:
        /*000c*/ 	.byte	0x04, 0x12
        /*000e*/ 	.short	(.L_3 - .L_2)
	.align		4
.L_2:
        /*0010*/ 	.word	index@(triton_poi_fused_convolution_hardtanh_hardtanh_backward_0)
        /*0014*/ 	.word	0x00000000


	//----- nvinfo : EIATTR_FRAME_SIZE
	.align		4
.L_3:
        /*0018*/ 	.byte	0x04, 0x11
        /*001a*/ 	.short	(.L_5 - .L_4)
	.align		4
.L_4:
        /*001c*/ 	.word	index@(triton_poi_fused_convolution_hardtanh_hardtanh_backward_0)
        /*0020*/ 	.word	0x00000000


	//----- nvinfo : EIATTR_MIN_STACK_SIZE
	.align		4
.L_5:
        /*0024*/ 	.byte	0x04, 0x12
        /*0026*/ 	.short	(.L_7 - .L_6)
	.align		4
.L_6:
        /*0028*/ 	.word	index@(triton_poi_fused_convolution_hardtanh_hardtanh_backward_0)
        /*002c*/ 	.word	0x00000000
.L_7:


//--------------------- .nv.info.triton_poi_fused_convolution_hardtanh_hardtanh_backward_0 --------------------------
	.section	.nv.info.triton_poi_fused_convolution_hardtanh_hardtanh_backward_0,"",@"SHT_CUDA_INFO"
	.sectionflags	@""
	.align	4


	//----- nvinfo : EIATTR_CUDA_API_VERSION
	.align		4
        /*0000*/ 	.byte	0x04, 0x37
        /*0002*/ 	.short	(.L_9 - .L_8)
.L_8:
        /*0004*/ 	.word	0x0000007c


	//----- nvinfo : EIATTR_KPARAM_INFO
	.align		4
.L_9:
        /*0008*/ 	.byte	0x04, 0x17
        /*000a*/ 	.short	(.L_11 - .L_10)
.L_10:
        /*000c*/ 	.word	0x00000000
        /*0010*/ 	.short	0x0004
        /*0012*/ 	.short	0x0020
        /*0014*/ 	.byte	0x00, 0xf0, 0x11, 0x00


	//----- nvinfo : EIATTR_KPARAM_INFO
	.align		4
.L_11:
        /*0018*/ 	.byte	0x04, 0x17
        /*001a*/ 	.short	(.L_13 - .L_12)
.L_12:
        /*001c*/ 	.word	0x00000000
        /*0020*/ 	.short	0x0003
        /*0022*/ 	.short	0x0018
        /*0024*/ 	.byte	0x00, 0xf4, 0x21, 0x00


	//----- nvinfo : EIATTR_KPARAM_INFO
	.align		4
.L_13:
        /*0028*/ 	.byte	0x04, 0x17
        /*002a*/ 	.short	(.L_15 - .L_14)
.L_14:
        /*002c*/ 	.word	0x00000000
        /*0030*/ 	.short	0x0002
        /*0032*/ 	.short	0x0010
        /*0034*/ 	.byte	0x00, 0xf4, 0x21, 0x00


	//----- nvinfo : EIATTR_KPARAM_INFO
	.align		4
.L_15:
        /*0038*/ 	.byte	0x04, 0x17
        /*003a*/ 	.short	(.L_17 - .L_16)
.L_16:
        /*003c*/ 	.word	0x00000000
        /*0040*/ 	.short	0x0001
        /*0042*/ 	.short	0x0008
        /*0044*/ 	.byte	0x00, 0xf4, 0x21, 0x00


	//----- nvinfo : EIATTR_KPARAM_INFO
	.align		4
.L_17:
        /*0048*/ 	.byte	0x04, 0x17
        /*004a*/ 	.short	(.L_19 - .L_18)
.L_18:
        /*004c*/ 	.word	0x00000000
        /*0050*/ 	.short	0x0000
        /*0052*/ 	.short	0x0000
        /*0054*/ 	.byte	0x00, 0xf4, 0x21, 0x00


	//----- nvinfo : EIATTR_SPARSE_MMA_MASK
	.align		4
.L_19:
        /*0058*/ 	.byte	0x03, 0x50
        /*005a*/ 	.short	0x0000


	//----- nvinfo : EIATTR_MAXREG_COUNT
	.align		4
        /*005c*/ 	.byte	0x03, 0x1b
        /*005e*/ 	.short	0x00ff


	//----- nvinfo : EIATTR_EXIT_INSTR_OFFSETS
	.align		4
        /*0060*/ 	.byte	0x04, 0x1c
        /*0062*/ 	.short	(.L_21 - .L_20)


	//   ....[0]....
.L_20:
        /*0064*/ 	.word	0x000002d0


	//----- nvinfo : EIATTR_REQNTID
	.align		4
.L_21:
        /*0068*/ 	.byte	0x04, 0x10
        /*006a*/ 	.short	(.L_23 - .L_22)
.L_22:
        /*006c*/ 	.word	0x00000080
        /*0070*/ 	.word	0x00000001
        /*0074*/ 	.word	0x00000001


	//----- nvinfo : EIATTR_CBANK_PARAM_SIZE
	.align		4
.L_23:
        /*0078*/ 	.byte	0x03, 0x19
        /*007a*/ 	.short	0x0024


	//----- nvinfo : EIATTR_PARAM_CBANK
	.align		4
        /*007c*/ 	.byte	0x04, 0x0a
        /*007e*/ 	.short	(.L_25 - .L_24)
	.align		4
.L_24:
        /*0080*/ 	.word	index@(.nv.constant0.triton_poi_fused_convolution_hardtanh_hardtanh_backward_0)
        /*0084*/ 	.short	0x0210
        /*0086*/ 	.short	0x0024


	//----- nvinfo : EIATTR_SW_WAR
	.align		4
.L_25:
        /*0088*/ 	.byte	0x04, 0x36
        /*008a*/ 	.short	(.L_27 - .L_26)
.L_26:
        /*008c*/ 	.word	0x00000008
.L_27:


//--------------------- .nv.callgraph             --------------------------
	.section	.nv.callgraph,"",@"SHT_CUDA_CALLGRAPH"
	.align	4
	.sectionentsize	8
	.align		4
        /*0000*/ 	.word	0x00000000
	.align		4
        /*0004*/ 	.word	0xffffffff
	.align		4
        /*0008*/ 	.word	0x00000000
	.align		4
        /*000c*/ 	.word	0xfffffffe
	.align		4
        /*0010*/ 	.word	0x00000000
	.align		4
        /*0014*/ 	.word	0xfffffffd
	.align		4
        /*0018*/ 	.word	0x00000000
	.align		4
        /*001c*/ 	.word	0xfffffffc


//--------------------- .text.triton_poi_fused_convolution_hardtanh_hardtanh_backward_0 --------------------------
	.section	.text.triton_poi_fused_convolution_hardtanh_hardtanh_backward_0,"ax",@progbits
	.align	128
        .global         triton_poi_fused_convolution_hardtanh_hardtanh_backward_0
        .type           triton_poi_fused_convolution_hardtanh_hardtanh_backward_0,@function
        .size           triton_poi_fused_convolution_hardtanh_hardtanh_backward_0,(.L_x_1 - triton_poi_fused_convolution_hardtanh_hardtanh_backward_0)
        .other          triton_poi_fused_convolution_hardtanh_hardtanh_backward_0,@"STO_CUDA_ENTRY STV_DEFAULT"
triton_poi_fused_convolution_hardtanh_hardtanh_backward_0:
.text.triton_poi_fused_convolution_hardtanh_hardtanh_backward_0:
[----:B------:R-:W-:Y:S01]  /*0000*/  LDC R1, c[0x0][0x28] ;  /* 0x00000a00ff017b82 */ /* 0x000fe20000000800 */
[----:B------:R-:W1:Y:S07]  /*0010*/  S2R R0, SR_TID.X ;  /* 0x0000000000007919 */ /* 0x000e6e0000002100 */
[----:B------:R-:W2:Y:S01]  /*0020*/  LDC.64 R4, c[0x0][0x218] ;  /* 0x00008600ff047b82 */ /* 0x000ea20000000a00 */
[----:B------:R-:W-:Y:S01]  /*0030*/  ULDC.64 UR4, c[0x0][0x208] ;  /* 0x0000820000047ab9 */ /* 0x000fe20000000a00 */
[----:B------:R-:W-:Y:S01]  /*0040*/  ULDC.64 UR6, c[0x0][0x228] ;  /* 0x00008a0000067ab9 */ /* 0x000fe20000000a00 */
[----:B------:R-:W3:Y:S01]  /*0050*/  S2R R3, SR_CTAID.X ;  /* 0x0000000000037919 */ /* 0x000ee20000002500 */
[----:B-1----:R-:W-:Y:S01]  /*0060*/  IMAD.SHL.U32 R0, R0, 0x2, RZ ;  /* 0x0000000200007824 */ /* 0x002fe200078e00ff */
[----:B---3--:R-:W-:-:S04]  /*0070*/  SHF.R.S32.HI R7, RZ, 0x17, R3 ;  /* 0x00000017ff077819 */ /* 0x008fc80000011403 */
[----:B------:R-:W-:Y:S02]  /*0080*/  LOP3.LUT R0, R0, 0xfe, RZ, 0xc0, !PT ;  /* 0x000000fe00007812 */ /* 0x000fe400078ec0ff */
[----:B------:R-:W-:-:S03]  /*0090*/  SGXT R7, R7, 0x1 ;  /* 0x000000010707781a */ /* 0x000fc60000000200 */
[----:B------:R-:W-:Y:S02]  /*00a0*/  IMAD R0, R3, 0x100, R0 ;  /* 0x0000010003007824 */ /* 0x000fe400078e0200 */
[----:B------:R-:W1:Y:S03]  /*00b0*/  LDC.64 R2, c[0x0][0x210] ;  /* 0x00008400ff027b82 */ /* 0x000e660000000a00 */
[----:B------:R-:W-:-:S04]  /*00c0*/  LEA.HI R7, R7, R0, RZ, 0x4 ;  /* 0x0000000007077211 */ /* 0x000fc800078f20ff */
[--C-:B------:R-:W-:Y:S02]  /*00d0*/  SHF.R.S32.HI R6, RZ, 0x4, R7.reuse ;  /* 0x00000004ff067819 */ /* 0x100fe40000011407 */
[----:B------:R-:W-:-:S04]  /*00e0*/  SHF.R.S32.HI R7, RZ, 0x1f, R7 ;  /* 0x0000001fff077819 */ /* 0x000fc80000011407 */
[----:B------:R-:W-:-:S04]  /*00f0*/  LEA.HI R7, R7, R6, RZ, 0x6 ;  /* 0x0000000607077211 */ /* 0x000fc800078f30ff */
[----:B------:R-:W-:-:S05]  /*0100*/  LOP3.LUT R7, R7, 0xffffffc0, RZ, 0xc0, !PT ;  /* 0xffffffc007077812 */ /* 0x000fca00078ec0ff */
[----:B------:R-:W-:Y:S02]  /*0110*/  IMAD.IADD R7, R6, 0x1, -R7 ;  /* 0x0000000106077824 */ /* 0x000fe400078e0a07 */
[----:B-1----:R-:W-:-:S04]  /*0120*/  IMAD.WIDE R2, R0, 0x4, R2 ;  /* 0x0000000400027825 */ /* 0x002fc800078e0202 */
[----:B--2---:R-:W-:Y:S02]  /*0130*/  IMAD.WIDE R4, R7, 0x4, R4 ;  /* 0x0000000407047825 */ /* 0x004fe400078e0204 */
[----:B------:R-:W2:Y:S01]  /*0140*/  LDG.E.64 R2, desc[UR4][R2.64] ;  /* 0x0000000402027981 */ /* 0x000ea2000c1e1b00 */
[----:B------:R-:W1:Y:S03]  /*0150*/  LDC.64 R6, c[0x0][0x220] ;  /* 0x00008800ff067b82 */ /* 0x000e660000000a00 */
[----:B------:R-:W2:Y:S02]  /*0160*/  LDG.E.EL R4, desc[UR4][R4.64] ;  /* 0x0000000404047981 */ /* 0x000ea4000c2e1900 */
[--C-:B--2---:R-:W-:Y:S01]  /*0170*/  FADD R8, R2, R4.reuse ;  /* 0x0000000402087221 */ /* 0x104fe20000000000 */
[----:B------:R-:W-:Y:S01]  /*0180*/  FADD R9, R3, R4 ;  /* 0x0000000403097221 */ /* 0x000fe20000000000 */
[----:B-1----:R-:W-:Y:S01]  /*0190*/  IMAD.WIDE R2, R0, 0x4, R6 ;  /* 0x0000000400027825 */ /* 0x002fe200078e0206 */
[----:B------:R-:W-:-:S02]  /*01a0*/  IADD3 R4, P6, R0, UR6, RZ ;  /* 0x0000000600047c10 */ /* 0x000fc4000ffde0ff */
[C---:B------:R-:W-:Y:S02]  /*01b0*/  FSETP.GTU.AND P0, PT, R8.reuse, RZ, PT ;  /* 0x000000ff0800720b */ /* 0x040fe40003f0c000 */
[C---:B------:R-:W-:Y:S02]  /*01c0*/  FSETP.GTU.AND P1, PT, R9.reuse, RZ, PT ;  /* 0x000000ff0900720b */ /* 0x040fe40003f2c000 */
[----:B------:R-:W-:Y:S02]  /*01d0*/  FSEL R10, R8, RZ, P0 ;  /* 0x000000ff080a7208 */ /* 0x000fe40000000000 */
[----:B------:R-:W-:Y:S02]  /*01e0*/  FSEL R11, R9, RZ, P1 ;  /* 0x000000ff090b7208 */ /* 0x000fe40000800000 */
[----:B------:R-:W-:Y:S02]  /*01f0*/  FSETP.GEU.AND P3, PT, R10, 6, PT ;  /* 0x40c000000a00780b */ /* 0x000fe40003f6e000 */
[----:B------:R-:W-:-:S02]  /*0200*/  FSETP.GEU.AND P2, PT, R11, 6, PT ;  /* 0x40c000000b00780b */ /* 0x000fc40003f4e000 */
[----:B------:R-:W-:Y:S02]  /*0210*/  FSETP.GE.OR P0, PT, R8, 6, !P0 ;  /* 0x40c000000800780b */ /* 0x000fe40004706400 */
[----:B------:R-:W-:Y:S02]  /*0220*/  FSETP.GE.OR P1, PT, R9, 6, !P1 ;  /* 0x40c000000900780b */ /* 0x000fe40004f26400 */
[----:B------:R-:W-:Y:S02]  /*0230*/  FSETP.NAN.AND P4, PT, R10, R10, PT ;  /* 0x0000000a0a00720b */ /* 0x000fe40003f88000 */
[----:B------:R-:W-:Y:S02]  /*0240*/  FSETP.NAN.AND P5, PT, R11, R11, PT ;  /* 0x0000000b0b00720b */ /* 0x000fe40003fa8000 */
[----:B------:R-:W-:Y:S02]  /*0250*/  SEL R6, RZ, 0x1, !P0 ;  /* 0x00000001ff067807 */ /* 0x000fe40004000000 */
[----:B------:R-:W-:-:S02]  /*0260*/  SEL R7, RZ, 0x100, !P1 ;  /* 0x00000100ff077807 */ /* 0x000fc40004800000 */
[----:B------:R-:W-:Y:S02]  /*0270*/  @P3 SEL R10, R10, 0x40c00000, P4 ;  /* 0x40c000000a0a3807 */ /* 0x000fe40002000000 */
[----:B------:R-:W-:Y:S01]  /*0280*/  @P2 SEL R11, R11, 0x40c00000, P5 ;  /* 0x40c000000b0b2807 */ /* 0x000fe20002800000 */
[----:B------:R-:W-:Y:S01]  /*0290*/  IMAD.IADD R7, R6, 0x1, R7 ;  /* 0x0000000106077824 */ /* 0x000fe200078e0207 */
[----:B------:R-:W-:-:S03]  /*02a0*/  LEA.HI.X.SX32 R5, R0, UR7, 0x1, P6 ;  /* 0x0000000700057c11 */ /* 0x000fc6000b0f0eff */
[----:B------:R-:W-:Y:S04]  /*02b0*/  STG.E.64 desc[UR4][R2.64], R10 ;  /* 0x0000000a02007986 */ /* 0x000fe8000c101b04 */
[----:B------:R-:W-:Y:S01]  /*02c0*/  STG.E.U16 desc[UR4][R4.64], R7 ;  /* 0x0000000704007986 */ /* 0x000fe2000c101504 */
[----:B------:R-:W-:Y:S05]  /*02d0*/  EXIT ;  /* 0x000000000000794d */ /* 0x000fea0003800000 */
.L_x_0:
[----:B------:R-:W-:-:S00]  /*02e0*/  BRA `(.L_x_0) ;  /* 0xfffffffc00fc7947 */ /* 0x000fc0000383ffff */
[----:B------:R-:W-:-:S00]  /*02f0*/  NOP ;  /* 0x0000000000007918 */ /* 0x000fc00000000000 */
        /* <DEDUP_REMOVED lines=8> */
.L_x_1:


//--------------------- .nv.constant0.triton_poi_fused_convolution_hardtanh_hardtanh_backward_0 --------------------------
	.section	.nv.constant0.triton_poi_fused_convolution_hardtanh_hardtanh_backward_0,"a",@progbits
	.sectionflags	@""
	.align	4
.nv.constant0.triton_poi_fused_convolution_hardtanh_hardtanh_backward_0:
	.zero		564
